	.headerflags	@"EF_CUDA_TEXMODE_UNIFIED EF_CUDA_64BIT_ADDRESS EF_CUDA_ACCELERATORS EF_CUDA_SM90 EF_CUDA_VIRTUAL_SM(EF_CUDA_SM90)"
	.elftype	@"ET_EXEC"


//--------------------- .nv.info                  --------------------------
	.section	.nv.info,"",@"SHT_CUDA_INFO"
	.align	4


	//----- nvinfo : EIATTR_REGCOUNT
	.align		4
        /*0000*/ 	.byte	0x04, 0x2f
        /*0002*/ 	.short	(.L_3 - .L_2)
	.align		4
.L_2:
        /*0004*/ 	.word	index@(triton_poi_fused__native_batch_norm_legit_no_training_relu_11)
        /*0008*/ 	.word	0x00000012


	//----- nvinfo : EIATTR_MIN_STACK_SIZE
	.align		4
.L_3:
        /*000c*/ 	.byte	0x04, 0x12
        /*000e*/ 	.short	(.L_5 - .L_4)
	.align		4
.L_4:
        /*0010*/ 	.word	index@(triton_poi_fused__native_batch_norm_legit_no_training_relu_11)
        /*0014*/ 	.word	0x00000000


	//----- nvinfo : EIATTR_FRAME_SIZE
	.align		4
.L_5:
        /*0018*/ 	.byte	0x04, 0x11
        /*001a*/ 	.short	(.L_7 - .L_6)
	.align		4
.L_6:
        /*001c*/ 	.word	index@(triton_poi_fused__native_batch_norm_legit_no_training_relu_11)
        /*0020*/ 	.word	0x00000000


	//----- nvinfo : EIATTR_MIN_STACK_SIZE
	.align		4
.L_7:
        /*0024*/ 	.byte	0x04, 0x12
        /*0026*/ 	.short	(.L_9 - .L_8)
	.align		4
.L_8:
        /*0028*/ 	.word	index@(triton_poi_fused__native_batch_norm_legit_no_training_relu_11)
        /*002c*/ 	.word	0x00000000
.L_9:


//--------------------- .nv.info.triton_poi_fused__native_batch_norm_legit_no_training_relu_11 --------------------------
	.section	.nv.info.triton_poi_fused__native_batch_norm_legit_no_training_relu_11,"",@"SHT_CUDA_INFO"
	.sectionflags	@""
	.align	4


	//----- nvinfo : EIATTR_CUDA_API_VERSION
	.align		4
        /*0000*/ 	.byte	0x04, 0x37
        /*0002*/ 	.short	(.L_11 - .L_10)
.L_10:
        /*0004*/ 	.word	0x0000007c


	//----- nvinfo : EIATTR_KPARAM_INFO
	.align		4
.L_11:
        /*0008*/ 	.byte	0x04, 0x17
        /*000a*/ 	.short	(.L_13 - .L_12)
.L_12:
        /*000c*/ 	.word	0x00000000
        /*0010*/ 	.short	0x0006
        /*0012*/ 	.short	0x0030
        /*0014*/ 	.byte	0x00, 0xf0, 0x11, 0x00


	//----- nvinfo : EIATTR_KPARAM_INFO
	.align		4
.L_13:
        /*0018*/ 	.byte	0x04, 0x17
        /*001a*/ 	.short	(.L_15 - .L_14)
.L_14:
        /*001c*/ 	.word	0x00000000
        /*0020*/ 	.short	0x0005
        /*0022*/ 	.short	0x0028
        /*0024*/ 	.byte	0x00, 0xf4, 0x21, 0x00


	//----- nvinfo : EIATTR_KPARAM_INFO
	.align		4
.L_15:
        /*0028*/ 	.byte	0x04, 0x17
        /*002a*/ 	.short	(.L_17 - .L_16)
.L_16:
        /*002c*/ 	.word	0x00000000
        /*0030*/ 	.short	0x0004
        /*0032*/ 	.short	0x0020
        /*0034*/ 	.byte	0x00, 0xf4, 0x21, 0x00


	//----- nvinfo : EIATTR_KPARAM_INFO
	.align		4
.L_17:
        /*0038*/ 	.byte	0x04, 0x17
        /*003a*/ 	.short	(.L_19 - .L_18)
.L_18:
        /*003c*/ 	.word	0x00000000
        /*0040*/ 	.short	0x0003
        /*0042*/ 	.short	0x0018
        /*0044*/ 	.byte	0x00, 0xf4, 0x21, 0x00


	//----- nvinfo : EIATTR_KPARAM_INFO
	.align		4
.L_19:
        /*0048*/ 	.byte	0x04, 0x17
        /*004a*/ 	.short	(.L_21 - .L_20)
.L_20:
        /*004c*/ 	.word	0x00000000
        /*0050*/ 	.short	0x0002
        /*0052*/ 	.short	0x0010
        /*0054*/ 	.byte	0x00, 0xf4, 0x21, 0x00


	//----- nvinfo : EIATTR_KPARAM_INFO
	.align		4
.L_21:
        /*0058*/ 	.byte	0x04, 0x17
        /*005a*/ 	.short	(.L_23 - .L_22)
.L_22:
        /*005c*/ 	.word	0x00000000
        /*0060*/ 	.short	0x0001
        /*0062*/ 	.short	0x0008
        /*0064*/ 	.byte	0x00, 0xf4, 0x21, 0x00


	//----- nvinfo : EIATTR_KPARAM_INFO
	.align		4
.L_23:
        /*0068*/ 	.byte	0x04, 0x17
        /*006a*/ 	.short	(.L_25 - .L_24)
.L_24:
        /*006c*/ 	.word	0x00000000
        /*0070*/ 	.short	0x0000
        /*0072*/ 	.short	0x0000
        /*0074*/ 	.byte	0x00, 0xf4, 0x21, 0x00


	//----- nvinfo : EIATTR_SPARSE_MMA_MASK
	.align		4
.L_25:
        /*0078*/ 	.byte	0x03, 0x50
        /*007a*/ 	.short	0x0000


	//----- nvinfo : EIATTR_MAXREG_COUNT
	.align		4
        /*007c*/ 	.byte	0x03, 0x1b
        /*007e*/ 	.short	0x00ff


	//----- nvinfo : EIATTR_EXIT_INSTR_OFFSETS
	.align		4
        /*0080*/ 	.byte	0x04, 0x1c
        /*0082*/ 	.short	(.L_27 - .L_26)


	//   ....[0]....
.L_26:
        /*0084*/ 	.word	0x00000330


	//   ....[1]....
        /*0088*/ 	.word	0x00000350


	//----- nvinfo : EIATTR_REQNTID
	.align		4
.L_27:
        /*008c*/ 	.byte	0x04, 0x10
        /*008e*/ 	.short	(.L_29 - .L_28)
.L_28:
        /*0090*/ 	.word	0x00000080
        /*0094*/ 	.word	0x00000001
        /*0098*/ 	.word	0x00000001


	//----- nvinfo : EIATTR_CBANK_PARAM_SIZE
	.align		4
.L_29:
        /*009c*/ 	.byte	0x03, 0x19
        /*009e*/ 	.short	0x0034


	//----- nvinfo : EIATTR_PARAM_CBANK
	.align		4
        /*00a0*/ 	.byte	0x04, 0x0a
        /*00a2*/ 	.short	(.L_31 - .L_30)
	.align		4
.L_30:
        /*00a4*/ 	.word	index@(.nv.constant0.triton_poi_fused__native_batch_norm_legit_no_training_relu_11)
        /*00a8*/ 	.short	0x0210
        /*00aa*/ 	.short	0x0034


	//----- nvinfo : EIATTR_SW_WAR
	.align		4
.L_31:
        /*00ac*/ 	.byte	0x04, 0x36
        /*00ae*/ 	.short	(.L_33 - .L_32)
.L_32:
        /*00b0*/ 	.word	0x00000008
.L_33:


//--------------------- .nv.callgraph             --------------------------
	.section	.nv.callgraph,"",@"SHT_CUDA_CALLGRAPH"
	.align	4
	.sectionentsize	8
	.align		4
        /*0000*/ 	.word	0x00000000
	.align		4
        /*0004*/ 	.word	0xffffffff
	.align		4
        /*0008*/ 	.word	0x00000000
	.align		4
        /*000c*/ 	.word	0xfffffffe
	.align		4
        /*0010*/ 	.word	0x00000000
	.align		4
        /*0014*/ 	.word	0xfffffffd
	.align		4
        /*0018*/ 	.word	0x00000000
	.align		4
        /*001c*/ 	.word	0xfffffffc


//--------------------- .nv.constant4             --------------------------
	.section	.nv.constant4,"a",@progbits
	.align	8
	.align		8
.nv.constant4:
        /*0000*/ 	.dword	_$_str
	.align		8
        /*0008*/ 	.dword	_$_str_$_2


//--------------------- .text.triton_poi_fused__native_batch_norm_legit_no_training_relu_11 --------------------------
	.section	.text.triton_poi_fused__native_batch_norm_legit_no_training_relu_11,"ax",@progbits
	.align	128
        .global         triton_poi_fused__native_batch_norm_legit_no_training_relu_11
        .type           triton_poi_fused__native_batch_norm_legit_no_training_relu_11,@function
        .size           triton_poi_fused__native_batch_norm_legit_no_training_relu_11,(.L_x_1 - triton_poi_fused__native_batch_norm_legit_no_training_relu_11)
        .other          triton_poi_fused__native_batch_norm_legit_no_training_relu_11,@"STO_CUDA_ENTRY STV_DEFAULT"
triton_poi_fused__native_batch_norm_legit_no_training_relu_11:
.text.triton_poi_fused__native_batch_norm_legit_no_training_relu_11:
[----:B------:R-:W0:Y:S01]  /*0000*/  LDC R1, c[0x0][0x28] ;  /* 0x00000a00ff017b82 */ /* 0x000e220000000800 */
[----:B------:R-:W1:Y:S07]  /*0010*/  S2R R0, SR_TID.X ;  /* 0x0000000000007919 */ /* 0x000e6e0000002100 */
[----:B------:R-:W2:Y:S01]  /*0020*/  LDC.64 R8, c[0x0][0x220] ;  /* 0x00008800ff087b82 */ /* 0x000ea20000000a00 */
[----:B------:R-:W-:Y:S01]  /*0030*/  HFMA2.MMA R14, -RZ, RZ, 0, 0 ;  /* 0x00000000ff0e7435 */ /* 0x000fe200000001ff */
[----:B------:R-:W-:Y:S01]  /*0040*/  ULDC.64 UR4, c[0x0][0x208] ;  /* 0x0000820000047ab9 */ /* 0x000fe20000000a00 */
[----:B------:R-:W3:Y:S05]  /*0050*/  S2R R3, SR_CTAID.X ;  /* 0x0000000000037919 */ /* 0x000eea0000002500 */
[----:B------:R-:W4:Y:S08]  /*0060*/  LDC.64 R6, c[0x0][0x218] ;  /* 0x00008600ff067b82 */ /* 0x000f300000000a00 */
[----:B------:R-:W5:Y:S08]  /*0070*/  LDC.64 R10, c[0x0][0x228] ;  /* 0x00008a00ff0a7b82 */ /* 0x000f700000000a00 */
[----:B------:R-:W4:Y:S01]  /*0080*/  LDC.64 R12, c[0x0][0x230] ;  /* 0x00008c00ff0c7b82 */ /* 0x000f220000000a00 */
[----:B-1----:R-:W-:-:S02]  /*0090*/  LOP3.LUT R0, R0, 0x7f, RZ, 0xc0, !PT ;  /* 0x0000007f00007812 */ /* 0x002fc400078ec0ff */
[----:B---3--:R-:W-:Y:S02]  /*00a0*/  SHF.R.S32.HI R2, RZ, 0x18, R3 ;  /* 0x00000018ff027819 */ /* 0x008fe40000011403 */
[----:B------:R-:W-:Y:S02]  /*00b0*/  LEA R0, R3, R0, 0x7 ;  /* 0x0000000003007211 */ /* 0x000fe400078e38ff */
[----:B------:R-:W-:Y:S02]  /*00c0*/  SGXT R3, R2, 0x1 ;  /* 0x000000010203781a */ /* 0x000fe40000000200 */
[----:B------:R-:W-:Y:S02]  /*00d0*/  ISETP.GE.AND P0, PT, R0, 0x2400, PT ;  /* 0x000024000000780c */ /* 0x000fe40003f06270 */
[----:B------:R-:W-:-:S04]  /*00e0*/  LEA.HI R3, R3, R0, RZ, 0x2 ;  /* 0x0000000003037211 */ /* 0x000fc800078f10ff */
[----:B------:R-:W-:-:S05]  /*00f0*/  SHF.R.S32.HI R3, RZ, 0x2, R3 ;  /* 0x00000002ff037819 */ /* 0x000fca0000011403 */
[----:B------:R-:W-:-:S05]  /*0100*/  IMAD.HI R2, R3, 0x38e38e39, RZ ;  /* 0x38e38e3903027827 */ /* 0x000fca00078e02ff */
[----:B------:R-:W-:-:S04]  /*0110*/  SHF.R.U32.HI R5, RZ, 0x1f, R2 ;  /* 0x0000001fff057819 */ /* 0x000fc80000011602 */
[----:B------:R-:W-:Y:S02]  /*0120*/  LEA.HI.SX32 R2, R2, R5, 0x19 ;  /* 0x0000000502027211 */ /* 0x000fe400078fcaff */
[----:B------:R-:W1:Y:S03]  /*0130*/  LDC.64 R4, c[0x0][0x210] ;  /* 0x00008400ff047b82 */ /* 0x000e660000000a00 */
[----:B------:R-:W-:-:S04]  /*0140*/  IMAD R15, R2, -0x240, R3 ;  /* 0xfffffdc0020f7824 */ /* 0x000fc800078e0203 */
[----:B--2---:R-:W-:-:S05]  /*0150*/  IMAD.WIDE R8, R15, 0x4, R8 ;  /* 0x000000040f087825 */ /* 0x004fca00078e0208 */
[----:B------:R5:W2:Y:S01]  /*0160*/  @!P0 LDG.E.EL R14, desc[UR4][R8.64] ;  /* 0x00000004080e8981 */ /* 0x000aa2000c2e1900 */
[----:B------:R-:W-:Y:S01]  /*0170*/  CS2R R2, SRZ ;  /* 0x0000000000027805 */ /* 0x000fe2000001ff00 */
[----:B----4-:R-:W-:-:S05]  /*0180*/  IMAD.WIDE R6, R15, 0x4, R6 ;  /* 0x000000040f067825 */ /* 0x010fca00078e0206 */
[----:B------:R3:W4:Y:S01]  /*0190*/  @!P0 LDG.E.EL R3, desc[UR4][R6.64] ;  /* 0x0000000406038981 */ /* 0x000722000c2e1900 */
[----:B-1----:R-:W-:-:S04]  /*01a0*/  IMAD.WIDE R4, R0, 0x4, R4 ;  /* 0x0000000400047825 */ /* 0x002fc800078e0204 */
[C---:B-----5:R-:W-:Y:S01]  /*01b0*/  IMAD.WIDE R8, R15.reuse, 0x4, R10 ;  /* 0x000000040f087825 */ /* 0x060fe200078e020a */
[----:B------:R1:W4:Y:S03]  /*01c0*/  @!P0 LDG.E R2, desc[UR4][R4.64] ;  /* 0x0000000404028981 */ /* 0x000326000c1e1900 */
[----:B0-----:R-:W-:Y:S01]  /*01d0*/  IMAD.WIDE R10, R15, 0x4, R12 ;  /* 0x000000040f0a7825 */ /* 0x001fe200078e020c */
[----:B------:R-:W-:-:S06]  /*01e0*/  CS2R R12, SRZ ;  /* 0x00000000000c7805 */ /* 0x000fcc000001ff00 */
[----:B------:R-:W5:Y:S01]  /*01f0*/  @!P0 LDG.E.EL R12, desc[UR4][R8.64] ;  /* 0x00000004080c8981 */ /* 0x000f62000c2e1900 */
[----:B---3--:R-:W-:Y:S01]  /*0200*/  MOV R6, 0x3e800000 ;  /* 0x3e80000000067802 */ /* 0x008fe20000000f00 */
[----:B-1----:R-:W0:Y:S02]  /*0210*/  LDC.64 R4, c[0x0][0x238] ;  /* 0x00008e00ff047b82 */ /* 0x002e240000000a00 */
[----:B------:R-:W5:Y:S01]  /*0220*/  @!P0 LDG.E.EL R13, desc[UR4][R10.64] ;  /* 0x000000040a0d8981 */ /* 0x000f62000c2e1900 */
[----:B--2---:R-:W-:-:S04]  /*0230*/  FADD R14, R14, 9.9999997473787516356e-06 ;  /* 0x3727c5ac0e0e7421 */ /* 0x004fc80000000000 */
[----:B------:R-:W1:Y:S02]  /*0240*/  MUFU.SQRT R15, R14 ;  /* 0x0000000e000f7308 */ /* 0x000e640000002000 */
[C---:B-1----:R-:W-:Y:S02]  /*0250*/  FSETP.GT.AND P1, PT, R15.reuse, 8.50705917302346158658e+37, PT ;  /* 0x7e8000000f00780b */ /* 0x042fe40003f24000 */
[----:B------:R-:W-:-:S11]  /*0260*/  FSETP.GEU.AND P2, PT, R15, 1.175494350822287508e-38, PT ;  /* 0x008000000f00780b */ /* 0x000fd60003f4e000 */
[----:B------:R-:W-:-:S04]  /*0270*/  @P1 FMUL R15, R15, 0.25 ;  /* 0x3e8000000f0f1820 */ /* 0x000fc80000400000 */
[----:B------:R-:W-:-:S06]  /*0280*/  @!P2 FMUL R15, R15, 16777216 ;  /* 0x4b8000000f0fa820 */ /* 0x000fcc0000400000 */
[----:B------:R-:W1:Y:S01]  /*0290*/  MUFU.RCP R15, R15 ;  /* 0x0000000f000f7308 */ /* 0x000e620000001000 */
[----:B------:R-:W-:Y:S01]  /*02a0*/  FSEL R6, R6, 1, P1 ;  /* 0x3f80000006067808 */ /* 0x000fe20000800000 */
[----:B----4-:R-:W-:-:S04]  /*02b0*/  FADD R2, -R3, R2 ;  /* 0x0000000203027221 */ /* 0x010fc80000000100 */
[----:B------:R-:W-:-:S04]  /*02c0*/  @!P2 FMUL R6, R6, 16777216 ;  /* 0x4b8000000606a820 */ /* 0x000fc80000400000 */
[----:B-1----:R-:W-:-:S04]  /*02d0*/  FMUL R3, R15, R6 ;  /* 0x000000060f037220 */ /* 0x002fc80000400000 */
[----:B------:R-:W-:-:S04]  /*02e0*/  FMUL R2, R2, R3 ;  /* 0x0000000302027220 */ /* 0x000fc80000400000 */
[----:B-----5:R-:W-:Y:S01]  /*02f0*/  FFMA R12, R2, R12, R13 ;  /* 0x0000000c020c7223 */ /* 0x020fe2000000000d */
[----:B0-----:R-:W-:-:S04]  /*0300*/  IMAD.WIDE R2, R0, 0x4, R4 ;  /* 0x0000000400027825 */ /* 0x001fc800078e0204 */
[----:B------:R-:W-:-:S04]  /*0310*/  FSETP.GEU.AND P1, PT, R12, RZ, PT ;  /* 0x000000ff0c00720b */ /* 0x000fc80003f2e000 */
[----:B------:R-:W-:Y:S01]  /*0320*/  FSEL R5, R12, RZ, P1 ;  /* 0x000000ff0c057208 */ /* 0x000fe20000800000 */
[----:B------:R-:W-:Y:S08]  /*0330*/  @P0 EXIT ;  /* 0x000000000000094d */ /* 0x000ff00003800000 */
[----:B------:R-:W-:Y:S01]  /*0340*/  STG.E desc[UR4][R2.64], R5 ;  /* 0x0000000502007986 */ /* 0x000fe2000c101904 */
[----:B------:R-:W-:Y:S05]  /*0350*/  EXIT ;  /* 0x000000000000794d */ /* 0x000fea0003800000 */
.L_x_0:
[----:B------:R-:W-:-:S00]  /*0360*/  BRA `(.L_x_0) ;  /* 0xfffffffc00fc7947 */ /* 0x000fc0000383ffff */
[----:B------:R-:W-:-:S00]  /*0370*/  NOP ;  /* 0x0000000000007918 */ /* 0x000fc00000000000 */
        /* <DEDUP_REMOVED lines=8> */
.L_x_1:


//--------------------- .nv.global.init           --------------------------
	.section	.nv.global.init,"aw",@progbits
.nv.global.init:
	.type		_$_str,@object
	.size		_$_str,(_$_str_$_2 - _$_str)
_$_str:
        /*0000*/ 	.byte	0x5f, 0x5f, 0x43, 0x55, 0x44, 0x41, 0x5f, 0x46, 0x54, 0x5a, 0x00
	.type		_$_str_$_2,@object
	.size		_$_str_$_2,(.L_1 - _$_str_$_2)
_$_str_$_2:
        /*000b*/ 	.byte	0x5f, 0x5f, 0x43, 0x55, 0x44, 0x41, 0x5f, 0x50, 0x52, 0x45, 0x43, 0x5f, 0x53, 0x51, 0x52, 0x54
        /*001b*/ 	.byte	0x00
.L_1:


//--------------------- .nv.constant0.triton_poi_fused__native_batch_norm_legit_no_training_relu_11 --------------------------
	.section	.nv.constant0.triton_poi_fused__native_batch_norm_legit_no_training_relu_11,"a",@progbits
	.sectionflags	@""
	.align	4
.nv.constant0.triton_poi_fused__native_batch_norm_legit_no_training_relu_11:
	.zero		580
